	.headerflags	@"EF_CUDA_TEXMODE_UNIFIED EF_CUDA_64BIT_ADDRESS EF_CUDA_ACCELERATORS EF_CUDA_SM90 EF_CUDA_VIRTUAL_SM(EF_CUDA_SM90)"
	.elftype	@"ET_EXEC"


//--------------------- .nv.info                  --------------------------
	.section	.nv.info,"",@"SHT_CUDA_INFO"
	.align	4


	//----- nvinfo : EIATTR_REGCOUNT
	.align		4
        /*0000*/ 	.byte	0x04, 0x2f
        /*0002*/ 	.short	(.L_1 - .L_0)
	.align		4
.L_0:
        /*0004*/ 	.word	index@(triton_poi_fused_div_0)
        /*0008*/ 	.word	0x00000008


	//----- nvinfo : EIATTR_MIN_STACK_SIZE
	.align		4
.L_1:
        /*000c*/ 	.byte	0x04, 0x12
        /*000e*/ 	.short	(.L_3 - .L_2)
	.align		4
.L_2:
        /*0010*/ 	.word	index@(triton_poi_fused_div_0)
        /*0014*/ 	.word	0x00000000


	//----- nvinfo : EIATTR_FRAME_SIZE
	.align		4
.L_3:
        /*0018*/ 	.byte	0x04, 0x11
        /*001a*/ 	.short	(.L_5 - .L_4)
	.align		4
.L_4:
        /*001c*/ 	.word	index@(triton_poi_fused_div_0)
        /*0020*/ 	.word	0x00000000


	//----- nvinfo : EIATTR_MIN_STACK_SIZE
	.align		4
.L_5:
        /*0024*/ 	.byte	0x04, 0x12
        /*0026*/ 	.short	(.L_7 - .L_6)
	.align		4
.L_6:
        /*0028*/ 	.word	index@(triton_poi_fused_div_0)
        /*002c*/ 	.word	0x00000000
.L_7:


//--------------------- .nv.info.triton_poi_fused_div_0 --------------------------
	.section	.nv.info.triton_poi_fused_div_0,"",@"SHT_CUDA_INFO"
	.sectionflags	@""
	.align	4


	//----- nvinfo : EIATTR_CUDA_API_VERSION
	.align		4
        /*0000*/ 	.byte	0x04, 0x37
        /*0002*/ 	.short	(.L_9 - .L_8)
.L_8:
        /*0004*/ 	.word	0x0000007c


	//----- nvinfo : EIATTR_KPARAM_INFO
	.align		4
.L_9:
        /*0008*/ 	.byte	0x04, 0x17
        /*000a*/ 	.short	(.L_11 - .L_10)
.L_10:
        /*000c*/ 	.word	0x00000000
        /*0010*/ 	.short	0x0001
        /*0012*/ 	.short	0x0008
        /*0014*/ 	.byte	0x00, 0xf0, 0x11, 0x00


	//----- nvinfo : EIATTR_KPARAM_INFO
	.align		4
.L_11:
        /*0018*/ 	.byte	0x04, 0x17
        /*001a*/ 	.short	(.L_13 - .L_12)
.L_12:
        /*001c*/ 	.word	0x00000000
        /*0020*/ 	.short	0x0000
        /*0022*/ 	.short	0x0000
        /*0024*/ 	.byte	0x00, 0xf4, 0x21, 0x00


	//----- nvinfo : EIATTR_SPARSE_MMA_MASK
	.align		4
.L_13:
        /*0028*/ 	.byte	0x03, 0x50
        /*002a*/ 	.short	0x0000


	//----- nvinfo : EIATTR_MAXREG_COUNT
	.align		4
        /*002c*/ 	.byte	0x03, 0x1b
        /*002e*/ 	.short	0x00ff


	//----- nvinfo : EIATTR_EXIT_INSTR_OFFSETS
	.align		4
        /*0030*/ 	.byte	0x04, 0x1c
        /*0032*/ 	.short	(.L_15 - .L_14)


	//   ....[0]....
.L_14:
        /*0034*/ 	.word	0x000000e0


	//   ....[1]....
        /*0038*/ 	.word	0x00000110


	//----- nvinfo : EIATTR_REQNTID
	.align		4
.L_15:
        /*003c*/ 	.byte	0x04, 0x10
        /*003e*/ 	.short	(.L_17 - .L_16)
.L_16:
        /*0040*/ 	.word	0x00000080
        /*0044*/ 	.word	0x00000001
        /*0048*/ 	.word	0x00000001


	//----- nvinfo : EIATTR_CRS_STACK_SIZE
	.align		4
.L_17:
        /*004c*/ 	.byte	0x04, 0x1e
        /*004e*/ 	.short	(.L_19 - .L_18)
.L_18:
        /*0050*/ 	.word	0x00000000


	//----- nvinfo : EIATTR_CBANK_PARAM_SIZE
	.align		4
.L_19:
        /*0054*/ 	.byte	0x03, 0x19
        /*0056*/ 	.short	0x000c


	//----- nvinfo : EIATTR_PARAM_CBANK
	.align		4
        /*0058*/ 	.byte	0x04, 0x0a
        /*005a*/ 	.short	(.L_21 - .L_20)
	.align		4
.L_20:
        /*005c*/ 	.word	index@(.nv.constant0.triton_poi_fused_div_0)
        /*0060*/ 	.short	0x0210
        /*0062*/ 	.short	0x000c


	//----- nvinfo : EIATTR_SW_WAR
	.align		4
.L_21:
        /*0064*/ 	.byte	0x04, 0x36
        /*0066*/ 	.short	(.L_23 - .L_22)
.L_22:
        /*0068*/ 	.word	0x00000008
.L_23:


//--------------------- .nv.callgraph             --------------------------
	.section	.nv.callgraph,"",@"SHT_CUDA_CALLGRAPH"
	.align	4
	.sectionentsize	8
	.align		4
        /*0000*/ 	.word	0x00000000
	.align		4
        /*0004*/ 	.word	0xffffffff
	.align		4
        /*0008*/ 	.word	0x00000000
	.align		4
        /*000c*/ 	.word	0xfffffffe
	.align		4
        /*0010*/ 	.word	0x00000000
	.align		4
        /*0014*/ 	.word	0xfffffffd
	.align		4
        /*0018*/ 	.word	0x00000000
	.align		4
        /*001c*/ 	.word	0xfffffffc


//--------------------- .text.triton_poi_fused_div_0 --------------------------
	.section	.text.triton_poi_fused_div_0,"ax",@progbits
	.align	128
        .global         triton_poi_fused_div_0
        .type           triton_poi_fused_div_0,@function
        .size           triton_poi_fused_div_0,(.L_x_3 - triton_poi_fused_div_0)
        .other          triton_poi_fused_div_0,@"STO_CUDA_ENTRY STV_DEFAULT"
triton_poi_fused_div_0:
.text.triton_poi_fused_div_0:
[----:B------:R-:W0:Y:S02]  /*0000*/  LDC R1, c[0x0][0x28] ;  /* 0x00000a00ff017b82 */ /* 0x000e240000000800 */
[----:B------:R-:W1:Y:S01]  /*0010*/  S2R R0, SR_TID.X ;  /* 0x0000000000007919 */ /* 0x000e620000002100 */
[----:B------:R-:W2:Y:S01]  /*0020*/  LDC.64 R2, c[0x0][0x210] ;  /* 0x00008400ff027b82 */ /* 0x000ea20000000a00 */
[----:B------:R-:W-:Y:S01]  /*0030*/  ULDC.64 UR4, c[0x0][0x208] ;  /* 0x0000820000047ab9 */ /* 0x000fe20000000a00 */
[----:B------:R-:W-:Y:S01]  /*0040*/  BSSY B0, `(.L_x_0) ;  /* 0x0000009000007945 */ /* 0x000fe20003800000 */
[----:B------:R-:W3:Y:S01]  /*0050*/  S2R R5, SR_CTAID.X ;  /* 0x0000000000057919 */ /* 0x000ee20000002500 */
[----:B-1----:R-:W-:-:S04]  /*0060*/  LOP3.LUT R0, R0, 0x7f, RZ, 0xc0, !PT ;  /* 0x0000007f00007812 */ /* 0x002fc800078ec0ff */
[----:B---3--:R-:W-:Y:S01]  /*0070*/  LEA R5, R5, R0, 0x7 ;  /* 0x0000000005057211 */ /* 0x008fe200078e38ff */
[----:B------:R-:W-:-:S03]  /*0080*/  HFMA2.MMA R0, -RZ, RZ, 0, 0 ;  /* 0x00000000ff007435 */ /* 0x000fc600000001ff */
[C---:B------:R-:W-:Y:S01]  /*0090*/  ISETP.GE.AND P0, PT, R5.reuse, 0x100, PT ;  /* 0x000001000500780c */ /* 0x040fe20003f06270 */
[----:B--2---:R-:W-:-:S12]  /*00a0*/  IMAD.WIDE R2, R5, 0x4, R2 ;  /* 0x0000000405027825 */ /* 0x004fd800078e0202 */
[----:B------:R-:W-:Y:S05]  /*00b0*/  @P0 BRA `(.L_x_1) ;  /* 0x0000000000040947 */ /* 0x000fea0003800000 */
[----:B------:R1:W5:Y:S02]  /*00c0*/  LDG.E R0, desc[UR4][R2.64] ;  /* 0x0000000402007981 */ /* 0x000364000c1e1900 */
.L_x_1:
[----:B------:R-:W-:Y:S05]  /*00d0*/  BSYNC B0 ;  /* 0x0000000000007941 */ /* 0x000fea0003800000 */
.L_x_0:
[----:B------:R-:W-:Y:S05]  /*00e0*/  @P0 EXIT ;  /* 0x000000000000094d */ /* 0x000fea0003800000 */
[----:B-----5:R-:W-:-:S05]  /*00f0*/  FMUL R5, R0, 0.00390625 ;  /* 0x3b80000000057820 */ /* 0x020fca0000400000 */
[----:B------:R-:W-:Y:S01]  /*0100*/  STG.E desc[UR4][R2.64], R5 ;  /* 0x0000000502007986 */ /* 0x000fe2000c101904 */
[----:B------:R-:W-:Y:S05]  /*0110*/  EXIT ;  /* 0x000000000000794d */ /* 0x000fea0003800000 */
.L_x_2:
[----:B------:R-:W-:-:S00]  /*0120*/  BRA `(.L_x_2) ;  /* 0xfffffffc00fc7947 */ /* 0x000fc0000383ffff */
[----:B------:R-:W-:-:S00]  /*0130*/  NOP ;  /* 0x0000000000007918 */ /* 0x000fc00000000000 */
        /* <DEDUP_REMOVED lines=12> */
.L_x_3:


//--------------------- .nv.constant0.triton_poi_fused_div_0 --------------------------
	.section	.nv.constant0.triton_poi_fused_div_0,"a",@progbits
	.sectionflags	@""
	.align	4
.nv.constant0.triton_poi_fused_div_0:
	.zero		540
